	.headerflags	@"EF_CUDA_TEXMODE_UNIFIED EF_CUDA_64BIT_ADDRESS EF_CUDA_ACCELERATORS EF_CUDA_SM90 EF_CUDA_VIRTUAL_SM(EF_CUDA_SM90)"
	.elftype	@"ET_EXEC"


//--------------------- .nv.info                  --------------------------
	.section	.nv.info,"",@"SHT_CUDA_INFO"
	.align	4


	//----- nvinfo : EIATTR_REGCOUNT
	.align		4
        /*0000*/ 	.byte	0x04, 0x2f
        /*0002*/ 	.short	(.L_3 - .L_2)
	.align		4
.L_2:
        /*0004*/ 	.word	index@(triton_per_fused_add_mean_mul_pow_sqrt_sub_0)
        /*0008*/ 	.word	0x00000016


	//----- nvinfo : EIATTR_MIN_STACK_SIZE
	.align		4
.L_3:
        /*000c*/ 	.byte	0x04, 0x12
        /*000e*/ 	.short	(.L_5 - .L_4)
	.align		4
.L_4:
        /*0010*/ 	.word	index@(triton_per_fused_add_mean_mul_pow_sqrt_sub_0)
        /*0014*/ 	.word	0x00000000


	//----- nvinfo : EIATTR_FRAME_SIZE
	.align		4
.L_5:
        /*0018*/ 	.byte	0x04, 0x11
        /*001a*/ 	.short	(.L_7 - .L_6)
	.align		4
.L_6:
        /*001c*/ 	.word	index@(triton_per_fused_add_mean_mul_pow_sqrt_sub_0)
        /*0020*/ 	.word	0x00000000


	//----- nvinfo : EIATTR_MIN_STACK_SIZE
	.align		4
.L_7:
        /*0024*/ 	.byte	0x04, 0x12
        /*0026*/ 	.short	(.L_9 - .L_8)
	.align		4
.L_8:
        /*0028*/ 	.word	index@(triton_per_fused_add_mean_mul_pow_sqrt_sub_0)
        /*002c*/ 	.word	0x00000000
.L_9:


//--------------------- .nv.info.triton_per_fused_add_mean_mul_pow_sqrt_sub_0 --------------------------
	.section	.nv.info.triton_per_fused_add_mean_mul_pow_sqrt_sub_0,"",@"SHT_CUDA_INFO"
	.sectionflags	@""
	.align	4


	//----- nvinfo : EIATTR_CUDA_API_VERSION
	.align		4
        /*0000*/ 	.byte	0x04, 0x37
        /*0002*/ 	.short	(.L_11 - .L_10)
.L_10:
        /*0004*/ 	.word	0x0000007c


	//----- nvinfo : EIATTR_KPARAM_INFO
	.align		4
.L_11:
        /*0008*/ 	.byte	0x04, 0x17
        /*000a*/ 	.short	(.L_13 - .L_12)
.L_12:
        /*000c*/ 	.word	0x00000000
        /*0010*/ 	.short	0x0007
        /*0012*/ 	.short	0x0034
        /*0014*/ 	.byte	0x00, 0xf0, 0x11, 0x00


	//----- nvinfo : EIATTR_KPARAM_INFO
	.align		4
.L_13:
        /*0018*/ 	.byte	0x04, 0x17
        /*001a*/ 	.short	(.L_15 - .L_14)
.L_14:
        /*001c*/ 	.word	0x00000000
        /*0020*/ 	.short	0x0006
        /*0022*/ 	.short	0x0030
        /*0024*/ 	.byte	0x00, 0xf0, 0x11, 0x00


	//----- nvinfo : EIATTR_KPARAM_INFO
	.align		4
.L_15:
        /*0028*/ 	.byte	0x04, 0x17
        /*002a*/ 	.short	(.L_17 - .L_16)
.L_16:
        /*002c*/ 	.word	0x00000000
        /*0030*/ 	.short	0x0005
        /*0032*/ 	.short	0x0028
        /*0034*/ 	.byte	0x00, 0xf4, 0x21, 0x00


	//----- nvinfo : EIATTR_KPARAM_INFO
	.align		4
.L_17:
        /*0038*/ 	.byte	0x04, 0x17
        /*003a*/ 	.short	(.L_19 - .L_18)
.L_18:
        /*003c*/ 	.word	0x00000000
        /*0040*/ 	.short	0x0004
        /*0042*/ 	.short	0x0020
        /*0044*/ 	.byte	0x00, 0xf4, 0x21, 0x00


	//----- nvinfo : EIATTR_KPARAM_INFO
	.align		4
.L_19:
        /*0048*/ 	.byte	0x04, 0x17
        /*004a*/ 	.short	(.L_21 - .L_20)
.L_20:
        /*004c*/ 	.word	0x00000000
        /*0050*/ 	.short	0x0003
        /*0052*/ 	.short	0x0018
        /*0054*/ 	.byte	0x00, 0xf4, 0x21, 0x00


	//----- nvinfo : EIATTR_KPARAM_INFO
	.align		4
.L_21:
        /*0058*/ 	.byte	0x04, 0x17
        /*005a*/ 	.short	(.L_23 - .L_22)
.L_22:
        /*005c*/ 	.word	0x00000000
        /*0060*/ 	.short	0x0002
        /*0062*/ 	.short	0x0010
        /*0064*/ 	.byte	0x00, 0xf4, 0x21, 0x00


	//----- nvinfo : EIATTR_KPARAM_INFO
	.align		4
.L_23:
        /*0068*/ 	.byte	0x04, 0x17
        /*006a*/ 	.short	(.L_25 - .L_24)
.L_24:
        /*006c*/ 	.word	0x00000000
        /*0070*/ 	.short	0x0001
        /*0072*/ 	.short	0x0008
        /*0074*/ 	.byte	0x00, 0xf4, 0x21, 0x00


	//----- nvinfo : EIATTR_KPARAM_INFO
	.align		4
.L_25:
        /*0078*/ 	.byte	0x04, 0x17
        /*007a*/ 	.short	(.L_27 - .L_26)
.L_26:
        /*007c*/ 	.word	0x00000000
        /*0080*/ 	.short	0x0000
        /*0082*/ 	.short	0x0000
        /*0084*/ 	.byte	0x00, 0xf4, 0x21, 0x00


	//----- nvinfo : EIATTR_SPARSE_MMA_MASK
	.align		4
.L_27:
        /*0088*/ 	.byte	0x03, 0x50
        /*008a*/ 	.short	0x0000


	//----- nvinfo : EIATTR_MAXREG_COUNT
	.align		4
        /*008c*/ 	.byte	0x03, 0x1b
        /*008e*/ 	.short	0x00ff


	//----- nvinfo : EIATTR_COOP_GROUP_MASK_REGIDS
	.align		4
        /*0090*/ 	.byte	0x04, 0x29
        /*0092*/ 	.short	(.L_29 - .L_28)


	//   ....[0]....
.L_28:
        /*0094*/ 	.word	0xffffffff


	//   ....[1]....
        /*0098*/ 	.word	0xffffffff


	//   ....[2]....
        /*009c*/ 	.word	0xffffffff


	//   ....[3]....
        /*00a0*/ 	.word	0xffffffff


	//   ....[4]....
        /*00a4*/ 	.word	0xffffffff


	//   ....[5]....
        /*00a8*/ 	.word	0xffffffff


	//   ....[6]....
        /*00ac*/ 	.word	0xffffffff


	//   ....[7]....
        /*00b0*/ 	.word	0xffffffff


	//   ....[8]....
        /*00b4*/ 	.word	0xffffffff


	//   ....[9]....
        /*00b8*/ 	.word	0xffffffff


	//   ....[10]....
        /*00bc*/ 	.word	0xffffffff


	//   ....[11]....
        /*00c0*/ 	.word	0xffffffff


	//----- nvinfo : EIATTR_COOP_GROUP_INSTR_OFFSETS
	.align		4
.L_29:
        /*00c4*/ 	.byte	0x04, 0x28
        /*00c6*/ 	.short	(.L_31 - .L_30)


	//   ....[0]....
.L_30:
        /*00c8*/ 	.word	0x00000130


	//   ....[1]....
        /*00cc*/ 	.word	0x00000170


	//   ....[2]....
        /*00d0*/ 	.word	0x000001a0


	//   ....[3]....
        /*00d4*/ 	.word	0x000001f0


	//   ....[4]....
        /*00d8*/ 	.word	0x00000240


	//   ....[5]....
        /*00dc*/ 	.word	0x00000250


	//   ....[6]....
        /*00e0*/ 	.word	0x00000290


	//   ....[7]....
        /*00e4*/ 	.word	0x000002f0


	//   ....[8]....
        /*00e8*/ 	.word	0x00000320


	//   ....[9]....
        /*00ec*/ 	.word	0x00000330


	//   ....[10]....
        /*00f0*/ 	.word	0x000003b0


	//   ....[11]....
        /*00f4*/ 	.word	0x00000430


	//----- nvinfo : EIATTR_EXIT_INSTR_OFFSETS
	.align		4
.L_31:
        /*00f8*/ 	.byte	0x04, 0x1c
        /*00fa*/ 	.short	(.L_33 - .L_32)


	//   ....[0]....
.L_32:
        /*00fc*/ 	.word	0x00000620


	//   ....[1]....
        /*0100*/ 	.word	0x00000640


	//----- nvinfo : EIATTR_REQNTID
	.align		4
.L_33:
        /*0104*/ 	.byte	0x04, 0x10
        /*0106*/ 	.short	(.L_35 - .L_34)
.L_34:
        /*0108*/ 	.word	0x00000040
        /*010c*/ 	.word	0x00000001
        /*0110*/ 	.word	0x00000001


	//----- nvinfo : EIATTR_CBANK_PARAM_SIZE
	.align		4
.L_35:
        /*0114*/ 	.byte	0x03, 0x19
        /*0116*/ 	.short	0x0038


	//----- nvinfo : EIATTR_PARAM_CBANK
	.align		4
        /*0118*/ 	.byte	0x04, 0x0a
        /*011a*/ 	.short	(.L_37 - .L_36)
	.align		4
.L_36:
        /*011c*/ 	.word	index@(.nv.constant0.triton_per_fused_add_mean_mul_pow_sqrt_sub_0)
        /*0120*/ 	.short	0x0210
        /*0122*/ 	.short	0x0038


	//----- nvinfo : EIATTR_SW_WAR
	.align		4
.L_37:
        /*0124*/ 	.byte	0x04, 0x36
        /*0126*/ 	.short	(.L_39 - .L_38)
.L_38:
        /*0128*/ 	.word	0x00000008
.L_39:


//--------------------- .nv.callgraph             --------------------------
	.section	.nv.callgraph,"",@"SHT_CUDA_CALLGRAPH"
	.align	4
	.sectionentsize	8
	.align		4
        /*0000*/ 	.word	0x00000000
	.align		4
        /*0004*/ 	.word	0xffffffff
	.align		4
        /*0008*/ 	.word	0x00000000
	.align		4
        /*000c*/ 	.word	0xfffffffe
	.align		4
        /*0010*/ 	.word	0x00000000
	.align		4
        /*0014*/ 	.word	0xfffffffd
	.align		4
        /*0018*/ 	.word	0x00000000
	.align		4
        /*001c*/ 	.word	0xfffffffc


//--------------------- .nv.constant4             --------------------------
	.section	.nv.constant4,"a",@progbits
	.align	8
	.align		8
.nv.constant4:
        /*0000*/ 	.dword	_$_str
	.align		8
        /*0008*/ 	.dword	_$_str_$_2


//--------------------- .text.triton_per_fused_add_mean_mul_pow_sqrt_sub_0 --------------------------
	.section	.text.triton_per_fused_add_mean_mul_pow_sqrt_sub_0,"ax",@progbits
	.sectionflags	@"SHF_BARRIERS=1"
	.align	128
        .global         triton_per_fused_add_mean_mul_pow_sqrt_sub_0
        .type           triton_per_fused_add_mean_mul_pow_sqrt_sub_0,@function
        .size           triton_per_fused_add_mean_mul_pow_sqrt_sub_0,(.L_x_1 - triton_per_fused_add_mean_mul_pow_sqrt_sub_0)
        .other          triton_per_fused_add_mean_mul_pow_sqrt_sub_0,@"STO_CUDA_ENTRY STV_DEFAULT"
triton_per_fused_add_mean_mul_pow_sqrt_sub_0:
.text.triton_per_fused_add_mean_mul_pow_sqrt_sub_0:
[----:B------:R-:W0:Y:S02]  /*0000*/  LDC R1, c[0x0][0x28] ;  /* 0x00000a00ff017b82 */ /* 0x000e240000000800 */
[----:B------:R-:W1:Y:S01]  /*0010*/  S2R R15, SR_TID.X ;  /* 0x00000000000f7919 */ /* 0x000e620000002100 */
[----:B------:R-:W2:Y:S01]  /*0020*/  LDC.64 R8, c[0x0][0x220] ;  /* 0x00008800ff087b82 */ /* 0x000ea20000000a00 */
[----:B------:R-:W-:Y:S01]  /*0030*/  HFMA2.MMA R4, -RZ, RZ, 0, 0 ;  /* 0x00000000ff047435 */ /* 0x000fe200000001ff */
[----:B------:R-:W-:Y:S01]  /*0040*/  ULDC.64 UR6, c[0x0][0x208] ;  /* 0x0000820000067ab9 */ /* 0x000fe20000000a00 */
[----:B------:R-:W3:Y:S01]  /*0050*/  S2R R2, SR_CTAID.X ;  /* 0x0000000000027919 */ /* 0x000ee20000002500 */
[----:B-1----:R-:W-:Y:S02]  /*0060*/  LOP3.LUT R3, R15, 0x3f, RZ, 0xc0, !PT ;  /* 0x0000003f0f037812 */ /* 0x002fe400078ec0ff */
[C---:B---3--:R-:W-:Y:S02]  /*0070*/  ISETP.GE.AND P1, PT, R2.reuse, 0x4, PT ;  /* 0x000000040200780c */ /* 0x048fe40003f26270 */
[----:B------:R-:W-:-:S05]  /*0080*/  LEA R0, R2, R3, 0x6 ;  /* 0x0000000302007211 */ /* 0x000fca00078e30ff */
[----:B--2---:R-:W-:-:S06]  /*0090*/  IMAD.WIDE R8, R0, 0x4, R8 ;  /* 0x0000000400087825 */ /* 0x004fcc00078e0208 */
[----:B------:R1:W2:Y:S01]  /*00a0*/  @!P1 LDG.E R4, desc[UR6][R8.64] ;  /* 0x0000000608049981 */ /* 0x0002a2000c1e1900 */
[----:B------:R-:W3:Y:S08]  /*00b0*/  S2UR UR5, SR_CgaCtaId ;  /* 0x00000000000579c3 */ /* 0x000ef00000008800 */
[----:B-1----:R-:W1:Y:S01]  /*00c0*/  LDC.64 R8, c[0x0][0x230] ;  /* 0x00008c00ff087b82 */ /* 0x002e620000000a00 */
[----:B------:R-:W-:Y:S01]  /*00d0*/  LOP3.LUT P2, RZ, R15, 0x1f, RZ, 0xc0, !PT ;  /* 0x0000001f0fff7812 */ /* 0x000fe2000784c0ff */
[----:B------:R-:W-:-:S02]  /*00e0*/  UMOV UR4, 0x400 ;  /* 0x0000040000047882 */ /* 0x000fc40000000000 */
[----:B---3--:R-:W-:Y:S01]  /*00f0*/  UPRMT UR4, UR5, 0x654, UR4 ;  /* 0x0000065405047896 */ /* 0x008fe20008000004 */
[----:B------:R-:W-:Y:S02]  /*0100*/  ISETP.GE.AND P3, PT, R15, 0x2, PT ;  /* 0x000000020f00780c */ /* 0x000fe40003f66270 */
[----:B--2---:R-:W-:-:S04]  /*0110*/  SEL R4, R4, RZ, !P1 ;  /* 0x000000ff04047207 */ /* 0x004fc80004800000 */
[----:B------:R-:W-:-:S05]  /*0120*/  FSEL R7, R4, RZ, !P1 ;  /* 0x000000ff04077208 */ /* 0x000fca0004800000 */
[----:B------:R-:W2:Y:S02]  /*0130*/  SHFL.BFLY PT, R10, R7, 0x10, 0x1f ;  /* 0x0e001f00070a7f89 */ /* 0x000ea400000e0000 */
[----:B--2---:R-:W-:Y:S01]  /*0140*/  FADD R12, R7, R10 ;  /* 0x0000000a070c7221 */ /* 0x004fe20000000000 */
[----:B------:R-:W-:Y:S01]  /*0150*/  FMUL R10, R4, R4 ;  /* 0x00000004040a7220 */ /* 0x000fe20000400000 */
[----:B------:R-:W-:-:S03]  /*0160*/  SHF.R.U32.HI R7, RZ, 0x4, R15 ;  /* 0x00000004ff077819 */ /* 0x000fc6000001160f */
[----:B------:R-:W2:Y:S01]  /*0170*/  SHFL.BFLY PT, R11, R12, 0x8, 0x1f ;  /* 0x0d001f000c0b7f89 */ /* 0x000ea200000e0000 */
[----:B------:R-:W-:Y:S02]  /*0180*/  FSEL R16, R10, RZ, !P1 ;  /* 0x000000ff0a107208 */ /* 0x000fe40004800000 */
[----:B------:R-:W-:-:S03]  /*0190*/  SGXT.U32 R7, R7, 0x2 ;  /* 0x000000020707781a */ /* 0x000fc60000000000 */
[----:B------:R-:W3:Y:S02]  /*01a0*/  SHFL.BFLY PT, R19, R16, 0x10, 0x1f ;  /* 0x0e001f0010137f89 */ /* 0x000ee400000e0000 */
[----:B-1----:R-:W-:-:S06]  /*01b0*/  IMAD.WIDE.U32 R8, R7, 0x4, R8 ;  /* 0x0000000407087825 */ /* 0x002fcc00078e0008 */
[----:B------:R1:W4:Y:S01]  /*01c0*/  LDG.E.EL R8, desc[UR6][R8.64] ;  /* 0x0000000608087981 */ /* 0x000322000c2e1900 */
[----:B--2---:R-:W-:Y:S02]  /*01d0*/  FADD R13, R12, R11 ;  /* 0x0000000b0c0d7221 */ /* 0x004fe40000000000 */
[----:B------:R-:W2:Y:S03]  /*01e0*/  LDC.64 R10, c[0x0][0x228] ;  /* 0x00008a00ff0a7b82 */ /* 0x000ea60000000a00 */
[----:B------:R-:W5:Y:S01]  /*01f0*/  SHFL.BFLY PT, R14, R13, 0x4, 0x1f ;  /* 0x0c801f000d0e7f89 */ /* 0x000f6200000e0000 */
[----:B---3--:R-:W-:Y:S01]  /*0200*/  FADD R19, R16, R19 ;  /* 0x0000001310137221 */ /* 0x008fe20000000000 */
[----:B-1----:R-:W-:Y:S01]  /*0210*/  SHF.R.U32.HI R9, RZ, 0x3, R15 ;  /* 0x00000003ff097819 */ /* 0x002fe2000001160f */
[----:B--2---:R-:W-:-:S04]  /*0220*/  IMAD.WIDE.U32 R10, R7, 0x4, R10 ;  /* 0x00000004070a7825 */ /* 0x004fc800078e000a */
[----:B-----5:R-:W-:Y:S01]  /*0230*/  FADD R14, R13, R14 ;  /* 0x0000000e0d0e7221 */ /* 0x020fe20000000000 */
[----:B------:R-:W-:Y:S04]  /*0240*/  SHFL.BFLY PT, R18, R19, 0x8, 0x1f ;  /* 0x0d001f0013127f89 */ /* 0x000fe800000e0000 */
[----:B------:R-:W1:Y:S01]  /*0250*/  SHFL.BFLY PT, R17, R14, 0x2, 0x1f ;  /* 0x0c401f000e117f89 */ /* 0x000e6200000e0000 */
[----:B------:R-:W-:-:S03]  /*0260*/  LOP3.LUT R9, R9, 0x4, RZ, 0xc0, !PT ;  /* 0x0000000409097812 */ /* 0x000fc600078ec0ff */
[----:B------:R2:W4:Y:S01]  /*0270*/  LDG.E.EL R7, desc[UR6][R10.64] ;  /* 0x000000060a077981 */ /* 0x000522000c2e1900 */
[----:B-1----:R-:W-:-:S05]  /*0280*/  FADD R17, R14, R17 ;  /* 0x000000110e117221 */ /* 0x002fca0000000000 */
[----:B------:R-:W1:Y:S01]  /*0290*/  SHFL.BFLY PT, R12, R17, 0x1, 0x1f ;  /* 0x0c201f00110c7f89 */ /* 0x000e6200000e0000 */
[----:B------:R-:W-:Y:S01]  /*02a0*/  FADD R18, R19, R18 ;  /* 0x0000001213127221 */ /* 0x000fe20000000000 */
[----:B-1----:R-:W-:-:S05]  /*02b0*/  FADD R16, R17, R12 ;  /* 0x0000000c11107221 */ /* 0x002fca0000000000 */
[----:B------:R-:W-:Y:S01]  /*02c0*/  @!P2 STS [R9+UR4], R16 ;  /* 0x000000100900a988 */ /* 0x000fe20008000804 */
[----:B--2---:R-:W-:Y:S01]  /*02d0*/  LEA R10, R15, UR4, 0x2 ;  /* 0x000000040f0a7c11 */ /* 0x004fe2000f8e10ff */
[----:B------:R-:W-:Y:S06]  /*02e0*/  BAR.SYNC.DEFER_BLOCKING 0x0 ;  /* 0x0000000000007b1d */ /* 0x000fec0000010000 */
[----:B------:R-:W1:Y:S04]  /*02f0*/  SHFL.BFLY PT, R13, R18, 0x4, 0x1f ;  /* 0x0c801f00120d7f89 */ /* 0x000e6800000e0000 */
[----:B------:R-:W2:Y:S01]  /*0300*/  @!P3 LDS R6, [R10] ;  /* 0x000000000a06b984 */ /* 0x000ea20000000800 */
[----:B-1----:R-:W-:-:S05]  /*0310*/  FADD R13, R18, R13 ;  /* 0x0000000d120d7221 */ /* 0x002fca0000000000 */
[----:B------:R-:W1:Y:S04]  /*0320*/  SHFL.BFLY PT, R12, R13, 0x2, 0x1f ;  /* 0x0c401f000d0c7f89 */ /* 0x000e6800000e0000 */
[----:B--2---:R-:W2:Y:S01]  /*0330*/  SHFL.BFLY PT, R11, R6, 0x1, 0x1f ;  /* 0x0c201f00060b7f89 */ /* 0x004ea200000e0000 */
[----:B-1----:R-:W-:Y:S01]  /*0340*/  FADD R14, R13, R12 ;  /* 0x0000000c0d0e7221 */ /* 0x002fe20000000000 */
[----:B------:R-:W-:-:S04]  /*0350*/  LOP3.LUT R12, R15, 0x1, RZ, 0xc0, !PT ;  /* 0x000000010f0c7812 */ /* 0x000fc800078ec0ff */
[----:B------:R-:W-:-:S04]  /*0360*/  ISETP.NE.U32.AND P0, PT, R12, 0x1, PT ;  /* 0x000000010c00780c */ /* 0x000fc80003f05070 */
[----:B------:R-:W-:Y:S01]  /*0370*/  ISETP.LT.AND P0, PT, R15, 0x2, P0 ;  /* 0x000000020f00780c */ /* 0x000fe20000701270 */
[----:B--2---:R-:W-:-:S12]  /*0380*/  FADD R11, R6, R11 ;  /* 0x0000000b060b7221 */ /* 0x004fd80000000000 */
[----:B------:R-:W-:Y:S01]  /*0390*/  @P0 STS [R10], R11 ;  /* 0x0000000b0a000388 */ /* 0x000fe20000000800 */
[----:B------:R-:W-:Y:S06]  /*03a0*/  BAR.SYNC.DEFER_BLOCKING 0x0 ;  /* 0x0000000000007b1d */ /* 0x000fec0000010000 */
[----:B------:R-:W1:Y:S04]  /*03b0*/  SHFL.BFLY PT, R17, R14, 0x1, 0x1f ;  /* 0x0c201f000e117f89 */ /* 0x000e6800000e0000 */
[----:B------:R-:W-:Y:S01]  /*03c0*/  LDS R12, [UR4] ;  /* 0x00000004ff0c7984 */ /* 0x000fe20008000800 */
[----:B-1----:R-:W-:Y:S01]  /*03d0*/  FADD R16, R14, R17 ;  /* 0x000000110e107221 */ /* 0x002fe20000000000 */
[----:B------:R-:W-:Y:S08]  /*03e0*/  BAR.SYNC.DEFER_BLOCKING 0x0 ;  /* 0x0000000000007b1d */ /* 0x000ff00000010000 */
[----:B------:R-:W1:Y:S01]  /*03f0*/  LDC.64 R14, c[0x0][0x210] ;  /* 0x00008400ff0e7b82 */ /* 0x000e620000000a00 */
[----:B------:R-:W-:Y:S07]  /*0400*/  @!P2 STS [R9+UR4], R16 ;  /* 0x000000100900a988 */ /* 0x000fee0008000804 */
[----:B------:R-:W-:Y:S06]  /*0410*/  BAR.SYNC.DEFER_BLOCKING 0x0 ;  /* 0x0000000000007b1d */ /* 0x000fec0000010000 */
[----:B------:R-:W2:Y:S04]  /*0420*/  @!P3 LDS R5, [R10] ;  /* 0x000000000a05b984 */ /* 0x000ea80000000800 */
[----:B--2---:R-:W2:Y:S02]  /*0430*/  SHFL.BFLY PT, R6, R5, 0x1, 0x1f ;  /* 0x0c201f0005067f89 */ /* 0x004ea400000e0000 */
[----:B--2---:R-:W-:-:S05]  /*0440*/  FADD R13, R5, R6 ;  /* 0x00000006050d7221 */ /* 0x004fca0000000000 */
[----:B------:R2:W-:Y:S01]  /*0450*/  @P0 STS [R10], R13 ;  /* 0x0000000d0a000388 */ /* 0x0005e20000000800 */
[----:B------:R-:W-:Y:S01]  /*0460*/  BAR.SYNC.DEFER_BLOCKING 0x0 ;  /* 0x0000000000007b1d */ /* 0x000fe20000010000 */
[----:B------:R-:W-:Y:S01]  /*0470*/  FMUL R17, R12, 0.015625 ;  /* 0x3c8000000c117820 */ /* 0x000fe20000400000 */
[----:B------:R-:W-:Y:S01]  /*0480*/  ISETP.EQ.AND P2, PT, R3, RZ, !P1 ;  /* 0x000000ff0300720c */ /* 0x000fe20004f42270 */
[----:B-1----:R-:W-:-:S05]  /*0490*/  IMAD.WIDE R14, R2, 0x4, R14 ;  /* 0x00000004020e7825 */ /* 0x002fca00078e020e */
[----:B--2---:R-:W1:Y:S01]  /*04a0*/  LDC.64 R10, c[0x0][0x238] ;  /* 0x00008e00ff0a7b82 */ /* 0x004e620000000a00 */
[----:B------:R-:W2:Y:S07]  /*04b0*/  LDS R6, [UR4] ;  /* 0x00000004ff067984 */ /* 0x000eae0008000800 */
[----:B------:R-:W-:Y:S01]  /*04c0*/  BAR.SYNC.DEFER_BLOCKING 0x0 ;  /* 0x0000000000007b1d */ /* 0x000fe20000010000 */
[----:B--2---:R-:W-:-:S04]  /*04d0*/  FMUL R6, R6, 0.015625 ;  /* 0x3c80000006067820 */ /* 0x004fc80000400000 */
[----:B------:R-:W-:-:S04]  /*04e0*/  FFMA R6, -R17, R17, R6 ;  /* 0x0000001111067223 */ /* 0x000fc80000000106 */
[----:B------:R-:W-:-:S04]  /*04f0*/  FADD R6, R6, 9.9999997473787516356e-06 ;  /* 0x3727c5ac06067421 */ /* 0x000fc80000000000 */
[----:B------:R-:W2:Y:S01]  /*0500*/  MUFU.SQRT R9, R6 ;  /* 0x0000000600097308 */ /* 0x000ea20000002000 */
[----:B------:R3:W-:Y:S01]  /*0510*/  @P2 STG.E desc[UR6][R14.64], R17 ;  /* 0x000000110e002986 */ /* 0x0007e2000c101906 */
[----:B------:R-:W-:Y:S01]  /*0520*/  BAR.SYNC.DEFER_BLOCKING 0x0 ;  /* 0x0000000000007b1d */ /* 0x000fe20000010000 */
[C---:B--2---:R-:W-:Y:S01]  /*0530*/  FSETP.GEU.AND P3, PT, R9.reuse, 1.175494350822287508e-38, PT ;  /* 0x008000000900780b */ /* 0x044fe20003f6e000 */
[C---:B------:R-:W-:Y:S01]  /*0540*/  FMUL R12, R9.reuse, 0.25 ;  /* 0x3e800000090c7820 */ /* 0x040fe20000400000 */
[----:B------:R-:W-:-:S04]  /*0550*/  FSETP.GT.AND P0, PT, R9, 8.50705917302346158658e+37, PT ;  /* 0x7e8000000900780b */ /* 0x000fc80003f04000 */
[----:B------:R-:W-:Y:S02]  /*0560*/  FSEL R5, R12, R9, P0 ;  /* 0x000000090c057208 */ /* 0x000fe40000000000 */
[----:B------:R-:W2:Y:S05]  /*0570*/  LDC.64 R12, c[0x0][0x218] ;  /* 0x00008600ff0c7b82 */ /* 0x000eaa0000000a00 */
[----:B------:R-:W-:Y:S01]  /*0580*/  @!P3 FMUL R5, R5, 16777216 ;  /* 0x4b8000000505b820 */ /* 0x000fe20000400000 */
[----:B------:R-:W-:-:S05]  /*0590*/  FADD R4, R4, -R17 ;  /* 0x8000001104047221 */ /* 0x000fca0000000000 */
[----:B------:R-:W5:Y:S01]  /*05a0*/  MUFU.RCP R5, R5 ;  /* 0x0000000500057308 */ /* 0x000f620000001000 */
[----:B------:R-:W-:-:S04]  /*05b0*/  @P0 FMUL R4, R4, 0.25 ;  /* 0x3e80000004040820 */ /* 0x000fc80000400000 */
[----:B------:R-:W-:Y:S01]  /*05c0*/  @!P3 FMUL R4, R4, 16777216 ;  /* 0x4b8000000404b820 */ /* 0x000fe20000400000 */
[----:B--2---:R-:W-:-:S04]  /*05d0*/  IMAD.WIDE R12, R2, 0x4, R12 ;  /* 0x00000004020c7825 */ /* 0x004fc800078e020c */
[----:B-----5:R-:W-:Y:S01]  /*05e0*/  FMUL R4, R5, R4 ;  /* 0x0000000405047220 */ /* 0x020fe20000400000 */
[----:B------:R3:W-:Y:S01]  /*05f0*/  @P2 STG.E desc[UR6][R12.64], R9 ;  /* 0x000000090c002986 */ /* 0x0007e2000c101906 */
[----:B-1----:R-:W-:-:S04]  /*0600*/  IMAD.WIDE R10, R0, 0x4, R10 ;  /* 0x00000004000a7825 */ /* 0x002fc800078e020a */
[----:B----4-:R-:W-:Y:S01]  /*0610*/  FFMA R7, R7, R4, R8 ;  /* 0x0000000407077223 */ /* 0x010fe20000000008 */
[----:B------:R-:W-:Y:S06]  /*0620*/  @P1 EXIT ;  /* 0x000000000000194d */ /* 0x000fec0003800000 */
[----:B------:R-:W-:Y:S01]  /*0630*/  STG.E desc[UR6][R10.64], R7 ;  /* 0x000000070a007986 */ /* 0x000fe2000c101906 */
[----:B------:R-:W-:Y:S05]  /*0640*/  EXIT ;  /* 0x000000000000794d */ /* 0x000fea0003800000 */
.L_x_0:
[----:B------:R-:W-:-:S00]  /*0650*/  BRA `(.L_x_0) ;  /* 0xfffffffc00fc7947 */ /* 0x000fc0000383ffff */
[----:B------:R-:W-:-:S00]  /*0660*/  NOP ;  /* 0x0000000000007918 */ /* 0x000fc00000000000 */
        /* <DEDUP_REMOVED lines=9> */
.L_x_1:


//--------------------- .nv.global.init           --------------------------
	.section	.nv.global.init,"aw",@progbits
.nv.global.init:
	.type		_$_str,@object
	.size		_$_str,(_$_str_$_2 - _$_str)
_$_str:
        /*0000*/ 	.byte	0x5f, 0x5f, 0x43, 0x55, 0x44, 0x41, 0x5f, 0x46, 0x54, 0x5a, 0x00
	.type		_$_str_$_2,@object
	.size		_$_str_$_2,(.L_1 - _$_str_$_2)
_$_str_$_2:
        /*000b*/ 	.byte	0x5f, 0x5f, 0x43, 0x55, 0x44, 0x41, 0x5f, 0x50, 0x52, 0x45, 0x43, 0x5f, 0x53, 0x51, 0x52, 0x54
        /*001b*/ 	.byte	0x00
.L_1:


//--------------------- .nv.shared.triton_per_fused_add_mean_mul_pow_sqrt_sub_0 --------------------------
	.section	.nv.shared.triton_per_fused_add_mean_mul_pow_sqrt_sub_0,"aw",@nobits
	.sectionflags	@""
	.align	16
	.zero		1024


//--------------------- .nv.constant0.triton_per_fused_add_mean_mul_pow_sqrt_sub_0 --------------------------
	.section	.nv.constant0.triton_per_fused_add_mean_mul_pow_sqrt_sub_0,"a",@progbits
	.sectionflags	@""
	.align	4
.nv.constant0.triton_per_fused_add_mean_mul_pow_sqrt_sub_0:
	.zero		584
